	.headerflags	@"EF_CUDA_TEXMODE_UNIFIED EF_CUDA_64BIT_ADDRESS EF_CUDA_ACCELERATORS EF_CUDA_SM90 EF_CUDA_VIRTUAL_SM(EF_CUDA_SM90)"
	.elftype	@"ET_EXEC"


//--------------------- .nv.info                  --------------------------
	.section	.nv.info,"",@"SHT_CUDA_INFO"
	.align	4


	//----- nvinfo : EIATTR_REGCOUNT
	.align		4
        /*0000*/ 	.byte	0x04, 0x2f
        /*0002*/ 	.short	(.L_1 - .L_0)
	.align		4
.L_0:
        /*0004*/ 	.word	index@(triton_poi_fused_cat_18)
        /*0008*/ 	.word	0x00000020


	//----- nvinfo : EIATTR_MIN_STACK_SIZE
	.align		4
.L_1:
        /*000c*/ 	.byte	0x04, 0x12
        /*000e*/ 	.short	(.L_3 - .L_2)
	.align		4
.L_2:
        /*0010*/ 	.word	index@(triton_poi_fused_cat_18)
        /*0014*/ 	.word	0x00000000


	//----- nvinfo : EIATTR_FRAME_SIZE
	.align		4
.L_3:
        /*0018*/ 	.byte	0x04, 0x11
        /*001a*/ 	.short	(.L_5 - .L_4)
	.align		4
.L_4:
        /*001c*/ 	.word	index@(triton_poi_fused_cat_18)
        /*0020*/ 	.word	0x00000000


	//----- nvinfo : EIATTR_MIN_STACK_SIZE
	.align		4
.L_5:
        /*0024*/ 	.byte	0x04, 0x12
        /*0026*/ 	.short	(.L_7 - .L_6)
	.align		4
.L_6:
        /*0028*/ 	.word	index@(triton_poi_fused_cat_18)
        /*002c*/ 	.word	0x00000000
.L_7:


//--------------------- .nv.info.triton_poi_fused_cat_18 --------------------------
	.section	.nv.info.triton_poi_fused_cat_18,"",@"SHT_CUDA_INFO"
	.sectionflags	@""
	.align	4


	//----- nvinfo : EIATTR_CUDA_API_VERSION
	.align		4
        /*0000*/ 	.byte	0x04, 0x37
        /*0002*/ 	.short	(.L_9 - .L_8)
.L_8:
        /*0004*/ 	.word	0x0000007c


	//----- nvinfo : EIATTR_KPARAM_INFO
	.align		4
.L_9:
        /*0008*/ 	.byte	0x04, 0x17
        /*000a*/ 	.short	(.L_11 - .L_10)
.L_10:
        /*000c*/ 	.word	0x00000000
        /*0010*/ 	.short	0x0004
        /*0012*/ 	.short	0x0020
        /*0014*/ 	.byte	0x00, 0xf0, 0x11, 0x00


	//----- nvinfo : EIATTR_KPARAM_INFO
	.align		4
.L_11:
        /*0018*/ 	.byte	0x04, 0x17
        /*001a*/ 	.short	(.L_13 - .L_12)
.L_12:
        /*001c*/ 	.word	0x00000000
        /*0020*/ 	.short	0x0003
        /*0022*/ 	.short	0x0018
        /*0024*/ 	.byte	0x00, 0xf4, 0x21, 0x00


	//----- nvinfo : EIATTR_KPARAM_INFO
	.align		4
.L_13:
        /*0028*/ 	.byte	0x04, 0x17
        /*002a*/ 	.short	(.L_15 - .L_14)
.L_14:
        /*002c*/ 	.word	0x00000000
        /*0030*/ 	.short	0x0002
        /*0032*/ 	.short	0x0010
        /*0034*/ 	.byte	0x00, 0xf4, 0x21, 0x00


	//----- nvinfo : EIATTR_KPARAM_INFO
	.align		4
.L_15:
        /*0038*/ 	.byte	0x04, 0x17
        /*003a*/ 	.short	(.L_17 - .L_16)
.L_16:
        /*003c*/ 	.word	0x00000000
        /*0040*/ 	.short	0x0001
        /*0042*/ 	.short	0x0008
        /*0044*/ 	.byte	0x00, 0xf4, 0x21, 0x00


	//----- nvinfo : EIATTR_KPARAM_INFO
	.align		4
.L_17:
        /*0048*/ 	.byte	0x04, 0x17
        /*004a*/ 	.short	(.L_19 - .L_18)
.L_18:
        /*004c*/ 	.word	0x00000000
        /*0050*/ 	.short	0x0000
        /*0052*/ 	.short	0x0000
        /*0054*/ 	.byte	0x00, 0xf4, 0x21, 0x00


	//----- nvinfo : EIATTR_SPARSE_MMA_MASK
	.align		4
.L_19:
        /*0058*/ 	.byte	0x03, 0x50
        /*005a*/ 	.short	0x0000


	//----- nvinfo : EIATTR_MAXREG_COUNT
	.align		4
        /*005c*/ 	.byte	0x03, 0x1b
        /*005e*/ 	.short	0x00ff


	//----- nvinfo : EIATTR_EXIT_INSTR_OFFSETS
	.align		4
        /*0060*/ 	.byte	0x04, 0x1c
        /*0062*/ 	.short	(.L_21 - .L_20)


	//   ....[0]....
.L_20:
        /*0064*/ 	.word	0x000007f0


	//----- nvinfo : EIATTR_REQNTID
	.align		4
.L_21:
        /*0068*/ 	.byte	0x04, 0x10
        /*006a*/ 	.short	(.L_23 - .L_22)
.L_22:
        /*006c*/ 	.word	0x00000080
        /*0070*/ 	.word	0x00000001
        /*0074*/ 	.word	0x00000001


	//----- nvinfo : EIATTR_CBANK_PARAM_SIZE
	.align		4
.L_23:
        /*0078*/ 	.byte	0x03, 0x19
        /*007a*/ 	.short	0x0024


	//----- nvinfo : EIATTR_PARAM_CBANK
	.align		4
        /*007c*/ 	.byte	0x04, 0x0a
        /*007e*/ 	.short	(.L_25 - .L_24)
	.align		4
.L_24:
        /*0080*/ 	.word	index@(.nv.constant0.triton_poi_fused_cat_18)
        /*0084*/ 	.short	0x0210
        /*0086*/ 	.short	0x0024


	//----- nvinfo : EIATTR_SW_WAR
	.align		4
.L_25:
        /*0088*/ 	.byte	0x04, 0x36
        /*008a*/ 	.short	(.L_27 - .L_26)
.L_26:
        /*008c*/ 	.word	0x00000008
.L_27:


//--------------------- .nv.callgraph             --------------------------
	.section	.nv.callgraph,"",@"SHT_CUDA_CALLGRAPH"
	.align	4
	.sectionentsize	8
	.align		4
        /*0000*/ 	.word	0x00000000
	.align		4
        /*0004*/ 	.word	0xffffffff
	.align		4
        /*0008*/ 	.word	0x00000000
	.align		4
        /*000c*/ 	.word	0xfffffffe
	.align		4
        /*0010*/ 	.word	0x00000000
	.align		4
        /*0014*/ 	.word	0xfffffffd
	.align		4
        /*0018*/ 	.word	0x00000000
	.align		4
        /*001c*/ 	.word	0xfffffffc


//--------------------- .text.triton_poi_fused_cat_18 --------------------------
	.section	.text.triton_poi_fused_cat_18,"ax",@progbits
	.align	128
        .global         triton_poi_fused_cat_18
        .type           triton_poi_fused_cat_18,@function
        .size           triton_poi_fused_cat_18,(.L_x_1 - triton_poi_fused_cat_18)
        .other          triton_poi_fused_cat_18,@"STO_CUDA_ENTRY STV_DEFAULT"
triton_poi_fused_cat_18:
.text.triton_poi_fused_cat_18:
[----:B------:R-:W-:Y:S01]  /*0000*/  LDC R1, c[0x0][0x28] ;  /* 0x00000a00ff017b82 */ /* 0x000fe20000000800 */
[----:B------:R-:W1:Y:S07]  /*0010*/  S2R R0, SR_TID.X ;  /* 0x0000000000007919 */ /* 0x000e6e0000002100 */
[----:B------:R-:W2:Y:S01]  /*0020*/  LDC.64 R12, c[0x0][0x210] ;  /* 0x00008400ff0c7b82 */ /* 0x000ea20000000a00 */
[----:B------:R-:W-:Y:S01]  /*0030*/  IMAD.MOV.U32 R16, RZ, RZ, RZ ;  /* 0x000000ffff107224 */ /* 0x000fe200078e00ff */
[----:B------:R-:W-:Y:S01]  /*0040*/  CS2R R4, SRZ ;  /* 0x0000000000047805 */ /* 0x000fe2000001ff00 */
[----:B------:R-:W3:Y:S01]  /*0050*/  S2R R2, SR_CTAID.X ;  /* 0x0000000000027919 */ /* 0x000ee20000002500 */
[----:B------:R-:W-:Y:S01]  /*0060*/  CS2R R6, SRZ ;  /* 0x0000000000067805 */ /* 0x000fe2000001ff00 */
[----:B------:R-:W-:-:S03]  /*0070*/  ULDC.64 UR4, c[0x0][0x208] ;  /* 0x0000820000047ab9 */ /* 0x000fc60000000a00 */
[----:B------:R-:W4:Y:S01]  /*0080*/  LDC.64 R14, c[0x0][0x218] ;  /* 0x00008600ff0e7b82 */ /* 0x000f220000000a00 */
[----:B------:R-:W-:Y:S01]  /*0090*/  CS2R R24, SRZ ;  /* 0x0000000000187805 */ /* 0x000fe2000001ff00 */
[----:B------:R-:W-:Y:S01]  /*00a0*/  IMAD.MOV.U32 R28, RZ, RZ, RZ ;  /* 0x000000ffff1c7224 */ /* 0x000fe200078e00ff */
[----:B------:R-:W-:Y:S01]  /*00b0*/  ULDC.64 UR6, c[0x0][0x220] ;  /* 0x0000880000067ab9 */ /* 0x000fe20000000a00 */
[----:B-1----:R-:W-:Y:S01]  /*00c0*/  IMAD.SHL.U32 R0, R0, 0x4, RZ ;  /* 0x0000000400007824 */ /* 0x002fe200078e00ff */
[----:B---3--:R-:W-:-:S04]  /*00d0*/  SHF.R.S32.HI R3, RZ, 0x15, R2 ;  /* 0x00000015ff037819 */ /* 0x008fc80000011402 */
[----:B------:R-:W-:Y:S02]  /*00e0*/  LOP3.LUT R21, R0, 0x1fc, RZ, 0xc0, !PT ;  /* 0x000001fc00157812 */ /* 0x000fe400078ec0ff */
[----:B------:R-:W-:-:S03]  /*00f0*/  SGXT R0, R3, 0x1 ;  /* 0x000000010300781a */ /* 0x000fc60000000200 */
[----:B------:R-:W-:-:S05]  /*0100*/  IMAD R21, R2, 0x400, R21 ;  /* 0x0000040002157824 */ /* 0x000fca00078e0215 */
[CC--:B------:R-:W-:Y:S02]  /*0110*/  LEA.HI R18, R0.reuse, R21.reuse, RZ, 0xc ;  /* 0x0000001500127211 */ /* 0x0c0fe400078f60ff */
[----:B------:R-:W-:Y:S02]  /*0120*/  LEA.HI R3, R0, R21, RZ, 0x12 ;  /* 0x0000001500037211 */ /* 0x000fe400078f90ff */
[----:B------:R-:W-:Y:S02]  /*0130*/  SHF.R.S32.HI R19, RZ, 0xc, R18 ;  /* 0x0000000cff137819 */ /* 0x000fe40000011412 */
[----:B------:R-:W-:Y:S02]  /*0140*/  SHF.R.S32.HI R22, RZ, 0x12, R3 ;  /* 0x00000012ff167819 */ /* 0x000fe40000011403 */
[----:B------:R-:W-:Y:S02]  /*0150*/  LEA.HI R2, R19, R19, RZ, 0x6 ;  /* 0x0000001313027211 */ /* 0x000fe400078f30ff */
[----:B------:R-:W-:Y:S01]  /*0160*/  LOP3.LUT R3, R3, 0xfffc0000, RZ, 0xc0, !PT ;  /* 0xfffc000003037812 */ /* 0x000fe200078ec0ff */
[----:B------:R-:W-:Y:S01]  /*0170*/  IMAD.SHL.U32 R22, R22, 0x20000, RZ ;  /* 0x0002000016167824 */ /* 0x000fe200078e00ff */
[----:B------:R-:W-:-:S04]  /*0180*/  LOP3.LUT R2, R2, 0xffffffc0, RZ, 0xc0, !PT ;  /* 0xffffffc002027812 */ /* 0x000fc800078ec0ff */
[----:B------:R-:W-:Y:S01]  /*0190*/  IADD3 R3, R22, R21, -R3 ;  /* 0x0000001516037210 */ /* 0x000fe20007ffe803 */
[----:B------:R-:W-:-:S04]  /*01a0*/  IMAD.IADD R19, R19, 0x1, -R2 ;  /* 0x0000000113137824 */ /* 0x000fc800078e0a02 */
[----:B--2---:R-:W-:Y:S01]  /*01b0*/  IMAD.WIDE R2, R3, 0x4, R12 ;  /* 0x0000000403027825 */ /* 0x004fe200078e020c */
[----:B------:R-:W-:-:S03]  /*01c0*/  ISETP.GE.AND P2, PT, R19, 0x20, PT ;  /* 0x000000201300780c */ /* 0x000fc60003f46270 */
[----:B----4-:R-:W-:-:S10]  /*01d0*/  IMAD.WIDE R10, R19, 0x4, R14 ;  /* 0x00000004130a7825 */ /* 0x010fd400078e020e */
[----:B------:R1:W2:Y:S04]  /*01e0*/  @!P2 LDG.E.128 R4, desc[UR4][R2.64] ;  /* 0x000000040204a981 */ /* 0x0002a8000c1e1d00 */
[----:B------:R-:W3:Y:S01]  /*01f0*/  @!P2 LDG.E.EL R16, desc[UR4][R10.64] ;  /* 0x000000040a10a981 */ /* 0x000ee2000c2e1900 */
[----:B------:R-:W-:Y:S01]  /*0200*/  VIADD R23, R21, 0x200 ;  /* 0x0000020015177836 */ /* 0x000fe20000000000 */
[----:B------:R-:W-:Y:S01]  /*0210*/  LOP3.LUT R18, R18, 0xfffff000, RZ, 0xc0, !PT ;  /* 0xfffff00012127812 */ /* 0x000fe200078ec0ff */
[----:B------:R-:W-:Y:S01]  /*0220*/  IMAD.MOV.U32 R20, RZ, RZ, RZ ;  /* 0x000000ffff147224 */ /* 0x000fe200078e00ff */
[----:B------:R-:W4:Y:S02]  /*0230*/  @!P2 LDG.E.EL R24, desc[UR4][R10.64] ;  /* 0x000000040a18a981 */ /* 0x000f24000c2e1900 */
[----:B------:R-:W-:-:S02]  /*0240*/  LEA.HI R26, R0, R23, RZ, 0xc ;  /* 0x00000017001a7211 */ /* 0x000fc400078f60ff */
[----:B------:R-:W-:Y:S01]  /*0250*/  LEA.HI R8, R0, R23, RZ, 0x12 ;  /* 0x0000001700087211 */ /* 0x000fe200078f90ff */
[----:B------:R-:W5:Y:S01]  /*0260*/  @!P2 LDG.E.EL R25, desc[UR4][R10.64] ;  /* 0x000000040a19a981 */ /* 0x000f62000c2e1900 */
[----:B------:R-:W-:Y:S02]  /*0270*/  SHF.R.S32.HI R17, RZ, 0xc, R26 ;  /* 0x0000000cff117819 */ /* 0x000fe4000001141a */
[----:B------:R-:W-:Y:S01]  /*0280*/  SHF.R.S32.HI R27, RZ, 0x12, R8 ;  /* 0x00000012ff1b7819 */ /* 0x000fe20000011408 */
[----:B------:R1:W4:Y:S01]  /*0290*/  @!P2 LDG.E.EL R28, desc[UR4][R10.64] ;  /* 0x000000040a1ca981 */ /* 0x000322000c2e1900 */
[----:B------:R-:W-:Y:S02]  /*02a0*/  LEA.HI R0, R17, R17, RZ, 0x6 ;  /* 0x0000001111007211 */ /* 0x000fe400078f30ff */
[----:B------:R-:W-:Y:S01]  /*02b0*/  LOP3.LUT R8, R8, 0xfffc0000, RZ, 0xc0, !PT ;  /* 0xfffc000008087812 */ /* 0x000fe200078ec0ff */
[----:B------:R-:W-:Y:S01]  /*02c0*/  IMAD.SHL.U32 R27, R27, 0x20000, RZ ;  /* 0x000200001b1b7824 */ /* 0x000fe200078e00ff */
[----:B------:R-:W-:-:S02]  /*02d0*/  LOP3.LUT R0, R0, 0xffffffc0, RZ, 0xc0, !PT ;  /* 0xffffffc000007812 */ /* 0x000fc400078ec0ff */
[----:B------:R-:W-:Y:S02]  /*02e0*/  LOP3.LUT R26, R26, 0xfffff000, RZ, 0xc0, !PT ;  /* 0xfffff0001a1a7812 */ /* 0x000fe400078ec0ff */
[----:B-1----:R-:W-:Y:S01]  /*02f0*/  IADD3 R3, R27, R23, -R8 ;  /* 0x000000171b037210 */ /* 0x002fe20007ffe808 */
[----:B------:R-:W-:Y:S01]  /*0300*/  IMAD.IADD R17, R17, 0x1, -R0 ;  /* 0x0000000111117824 */ /* 0x000fe200078e0a00 */
[----:B------:R-:W-:Y:S01]  /*0310*/  CS2R R8, SRZ ;  /* 0x0000000000087805 */ /* 0x000fe2000001ff00 */
[----:B------:R-:W-:Y:S02]  /*0320*/  IMAD.IADD R26, R23, 0x1, -R26 ;  /* 0x00000001171a7824 */ /* 0x000fe400078e0a1a */
[----:B------:R-:W-:Y:S01]  /*0330*/  IMAD.WIDE R12, R3, 0x4, R12 ;  /* 0x00000004030c7825 */ /* 0x000fe200078e020c */
[C---:B------:R-:W-:Y:S02]  /*0340*/  ISETP.GE.AND P1, PT, R17.reuse, 0x20, PT ;  /* 0x000000201100780c */ /* 0x040fe40003f26270 */
[----:B------:R-:W-:Y:S01]  /*0350*/  CS2R R2, SRZ ;  /* 0x0000000000027805 */ /* 0x000fe2000001ff00 */
[----:B------:R-:W-:Y:S01]  /*0360*/  IMAD.MOV.U32 R0, RZ, RZ, RZ ;  /* 0x000000ffff007224 */ /* 0x000fe200078e00ff */
[----:B------:R-:W-:Y:S01]  /*0370*/  CS2R R10, SRZ ;  /* 0x00000000000a7805 */ /* 0x000fe2000001ff00 */
[----:B------:R-:W-:-:S04]  /*0380*/  IMAD.WIDE R14, R17, 0x4, R14 ;  /* 0x00000004110e7825 */ /* 0x000fc800078e020e */
[----:B------:R-:W-:Y:S02]  /*0390*/  IMAD.IADD R23, R21, 0x1, -R18 ;  /* 0x0000000115177824 */ /* 0x000fe400078e0a12 */
[----:B------:R-:W-:Y:S02]  /*03a0*/  IMAD.SHL.U32 R18, R19, 0x1000, RZ ;  /* 0x0000100013127824 */ /* 0x000fe400078e00ff */
[----:B------:R-:W5:Y:S04]  /*03b0*/  @!P1 LDG.E.EL R20, desc[UR4][R14.64] ;  /* 0x000000040e149981 */ /* 0x000f68000c2e1900 */
[----:B------:R-:W5:Y:S04]  /*03c0*/  @!P1 LDG.E.EL R3, desc[UR4][R14.64] ;  /* 0x000000040e039981 */ /* 0x000f68000c2e1900 */
[----:B------:R-:W5:Y:S04]  /*03d0*/  @!P1 LDG.E.EL R0, desc[UR4][R14.64] ;  /* 0x000000040e009981 */ /* 0x000f68000c2e1900 */
[----:B------:R1:W5:Y:S04]  /*03e0*/  @!P1 LDG.E.EL R2, desc[UR4][R14.64] ;  /* 0x000000040e029981 */ /* 0x000368000c2e1900 */
[----:B------:R1:W5:Y:S02]  /*03f0*/  @!P1 LDG.E.128 R8, desc[UR4][R12.64] ;  /* 0x000000040c089981 */ /* 0x000364000c1e1d00 */
[----:B-1----:R-:W-:-:S02]  /*0400*/  SHF.R.S32.HI R15, RZ, 0x1f, R22 ;  /* 0x0000001fff0f7819 */ /* 0x002fc40000011416 */
[----:B------:R-:W-:Y:S02]  /*0410*/  IADD3 R22, P3, P4, R18, R23, R22 ;  /* 0x0000001712167210 */ /* 0x000fe40007c7e016 */
[----:B------:R-:W-:Y:S01]  /*0420*/  SHF.R.S32.HI R23, RZ, 0x1f, R23 ;  /* 0x0000001fff177819 */ /* 0x000fe20000011417 */
[----:B0-----:R-:W-:Y:S01]  /*0430*/  IMAD.SHL.U32 R12, R17, 0x1000, RZ ;  /* 0x00001000110c7824 */ /* 0x001fe200078e00ff */
[----:B------:R-:W-:Y:S02]  /*0440*/  SHF.R.S32.HI R18, RZ, 0x1f, R18 ;  /* 0x0000001fff127819 */ /* 0x000fe40000011412 */
[----:B------:R-:W-:Y:S02]  /*0450*/  ISETP.GT.AND P0, PT, R19, 0x1f, PT ;  /* 0x0000001f1300780c */ /* 0x000fe40003f04270 */
[----:B------:R-:W-:Y:S02]  /*0460*/  IADD3.X R13, R18, R23, R15, P3, P4 ;  /* 0x00000017120d7210 */ /* 0x000fe40001fe840f */
[----:B------:R-:W-:-:S02]  /*0470*/  IADD3 R18, P4, P5, R12, R26, R27 ;  /* 0x0000001a0c127210 */ /* 0x000fc40007d9e01b */
[----:B------:R-:W-:Y:S02]  /*0480*/  SHF.R.S32.HI R15, RZ, 0x1f, R26 ;  /* 0x0000001fff0f7819 */ /* 0x000fe4000001141a */
[----:B------:R-:W-:Y:S02]  /*0490*/  SHF.R.S32.HI R14, RZ, 0x1f, R27 ;  /* 0x0000001fff0e7819 */ /* 0x000fe4000001141b */
[----:B------:R-:W-:Y:S02]  /*04a0*/  SHF.R.S32.HI R19, RZ, 0x1f, R12 ;  /* 0x0000001fff137819 */ /* 0x000fe4000001140c */
[----:B------:R-:W-:Y:S02]  /*04b0*/  LEA R26, P3, R22, UR6, 0x2 ;  /* 0x00000006161a7c11 */ /* 0x000fe4000f8610ff */
[----:B------:R-:W-:Y:S02]  /*04c0*/  IADD3.X R19, R19, R15, R14, P4, P5 ;  /* 0x0000000f13137210 */ /* 0x000fe400027ea40e */
[----:B------:R-:W-:-:S02]  /*04d0*/  CS2R R14, SRZ ;  /* 0x00000000000e7805 */ /* 0x000fc4000001ff00 */
[----:B------:R-:W-:Y:S02]  /*04e0*/  LEA.HI.X R27, R22, UR7, R13, 0x2, P3 ;  /* 0x00000007161b7c11 */ /* 0x000fe400098f140d */
[----:B------:R-:W-:Y:S02]  /*04f0*/  CS2R R12, SRZ ;  /* 0x00000000000c7805 */ /* 0x000fe4000001ff00 */
[----:B------:R-:W-:Y:S02]  /*0500*/  ISETP.GT.AND P3, PT, R17, 0x1f, PT ;  /* 0x0000001f1100780c */ /* 0x000fe40003f64270 */
[C---:B------:R-:W-:Y:S02]  /*0510*/  LEA R22, P4, R18.reuse, UR6, 0x2 ;  /* 0x0000000612167c11 */ /* 0x040fe4000f8810ff */
[----:B------:R0:W5:Y:S02]  /*0520*/  @P0 LDG.E.128 R12, desc[UR4][R26.64+-0x80000] ;  /* 0xf80000041a0c0981 */ /* 0x000164000c1e1d00 */
[----:B------:R-:W-:-:S02]  /*0530*/  LEA.HI.X R23, R18, UR7, R19, 0x2, P4 ;  /* 0x0000000712177c11 */ /* 0x000fc4000a0f1413 */
[----:B------:R-:W-:Y:S01]  /*0540*/  CS2R R18, SRZ ;  /* 0x0000000000127805 */ /* 0x000fe2000001ff00 */
[----:B0-----:R-:W0:Y:S01]  /*0550*/  LDC.64 R26, c[0x0][0x228] ;  /* 0x00008a00ff1a7b82 */ /* 0x001e220000000a00 */
[----:B--2---:R-:W-:Y:S02]  /*0560*/  SEL R4, R4, RZ, !P2 ;  /* 0x000000ff04047207 */ /* 0x004fe40005000000 */
[----:B---3--:R-:W-:-:S05]  /*0570*/  SEL R17, R16, RZ, !P2 ;  /* 0x000000ff10117207 */ /* 0x008fca0005000000 */
[----:B------:R-:W-:Y:S01]  /*0580*/  FADD R4, R4, R17 ;  /* 0x0000001104047221 */ /* 0x000fe20000000000 */
[----:B------:R-:W-:-:S06]  /*0590*/  CS2R R16, SRZ ;  /* 0x0000000000107805 */ /* 0x000fcc000001ff00 */
[----:B------:R1:W2:Y:S01]  /*05a0*/  @P3 LDG.E.128 R16, desc[UR4][R22.64+-0x80000] ;  /* 0xf800000416103981 */ /* 0x0002a2000c1e1d00 */
[----:B------:R-:W-:Y:S02]  /*05b0*/  SEL R29, R5, RZ, !P2 ;  /* 0x000000ff051d7207 */ /* 0x000fe40005000000 */
[----:B------:R-:W-:Y:S02]  /*05c0*/  SEL R6, R6, RZ, !P2 ;  /* 0x000000ff06067207 */ /* 0x000fe40005000000 */
[----:B------:R-:W-:Y:S02]  /*05d0*/  SEL R5, R7, RZ, !P2 ;  /* 0x000000ff07057207 */ /* 0x000fe40005000000 */
[----:B----4-:R-:W-:Y:S02]  /*05e0*/  SEL R24, R24, RZ, !P2 ;  /* 0x000000ff18187207 */ /* 0x010fe40005000000 */
[----:B-----5:R-:W-:Y:S02]  /*05f0*/  SEL R25, R25, RZ, !P2 ;  /* 0x000000ff19197207 */ /* 0x020fe40005000000 */
[----:B------:R-:W-:Y:S01]  /*0600*/  SEL R28, R28, RZ, !P2 ;  /* 0x000000ff1c1c7207 */ /* 0x000fe20005000000 */
[----:B------:R-:W-:-:S02]  /*0610*/  FADD R7, R29, R24 ;  /* 0x000000181d077221 */ /* 0x000fc40000000000 */
[----:B------:R-:W-:Y:S02]  /*0620*/  FADD R6, R6, R25 ;  /* 0x0000001906067221 */ /* 0x000fe40000000000 */
[----:B------:R-:W-:Y:S01]  /*0630*/  FADD R5, R5, R28 ;  /* 0x0000001c05057221 */ /* 0x000fe20000000000 */
[----:B0-----:R-:W-:Y:S01]  /*0640*/  IMAD.WIDE R26, R21, 0x4, R26 ;  /* 0x00000004151a7825 */ /* 0x001fe200078e021a */
[----:B------:R-:W-:Y:S02]  /*0650*/  SEL R2, R2, RZ, !P1 ;  /* 0x000000ff02027207 */ /* 0x000fe40004800000 */
[----:B------:R-:W-:Y:S02]  /*0660*/  SEL R8, R8, RZ, !P1 ;  /* 0x000000ff08087207 */ /* 0x000fe40004800000 */
[----:B------:R-:W-:Y:S02]  /*0670*/  SEL R9, R9, RZ, !P1 ;  /* 0x000000ff09097207 */ /* 0x000fe40004800000 */
[----:B------:R-:W-:-:S02]  /*0680*/  SEL R10, R10, RZ, !P1 ;  /* 0x000000ff0a0a7207 */ /* 0x000fc40004800000 */
[----:B------:R-:W-:-:S05]  /*0690*/  SEL R11, R11, RZ, !P1 ;  /* 0x000000ff0b0b7207 */ /* 0x000fca0004800000 */
[----:B------:R-:W-:Y:S01]  /*06a0*/  FADD R11, R11, R2 ;  /* 0x000000020b0b7221 */ /* 0x000fe20000000000 */
[----:B-1----:R-:W-:Y:S02]  /*06b0*/  SEL R23, R12, RZ, P0 ;  /* 0x000000ff0c177207 */ /* 0x002fe40000000000 */
[----:B------:R-:W-:Y:S02]  /*06c0*/  SEL R22, R13, RZ, P0 ;  /* 0x000000ff0d167207 */ /* 0x000fe40000000000 */
[----:B------:R-:W-:Y:S02]  /*06d0*/  SEL R12, R3, RZ, !P1 ;  /* 0x000000ff030c7207 */ /* 0x000fe40004800000 */
[----:B------:R-:W-:Y:S02]  /*06e0*/  SEL R13, R20, RZ, !P1 ;  /* 0x000000ff140d7207 */ /* 0x000fe40004800000 */
[----:B------:R-:W-:Y:S02]  /*06f0*/  SEL R3, R0, RZ, !P1 ;  /* 0x000000ff00037207 */ /* 0x000fe40004800000 */
[----:B------:R-:W-:-:S02]  /*0700*/  SEL R25, R14, RZ, P0 ;  /* 0x000000ff0e197207 */ /* 0x000fc40000000000 */
[----:B------:R-:W-:Y:S01]  /*0710*/  SEL R24, R15, RZ, P0 ;  /* 0x000000ff0f187207 */ /* 0x000fe20000000000 */
[----:B------:R-:W-:Y:S01]  /*0720*/  FADD R8, R8, R13 ;  /* 0x0000000d08087221 */ /* 0x000fe20000000000 */
[----:B------:R-:W-:Y:S01]  /*0730*/  FADD R9, R9, R12 ;  /* 0x0000000c09097221 */ /* 0x000fe20000000000 */
[----:B------:R-:W-:Y:S01]  /*0740*/  FADD R10, R10, R3 ;  /* 0x000000030a0a7221 */ /* 0x000fe20000000000 */
[----:B------:R-:W-:Y:S02]  /*0750*/  SEL R12, R4, R23, !P2 ;  /* 0x00000017040c7207 */ /* 0x000fe40005000000 */
[----:B------:R-:W-:Y:S02]  /*0760*/  SEL R13, R7, R22, !P2 ;  /* 0x00000016070d7207 */ /* 0x000fe40005000000 */
[----:B------:R-:W-:Y:S02]  /*0770*/  SEL R14, R6, R25, !P2 ;  /* 0x00000019060e7207 */ /* 0x000fe40005000000 */
[----:B------:R-:W-:-:S05]  /*0780*/  SEL R15, R5, R24, !P2 ;  /* 0x00000018050f7207 */ /* 0x000fca0005000000 */
[----:B------:R-:W-:Y:S01]  /*0790*/  STG.E.128 desc[UR4][R26.64], R12 ;  /* 0x0000000c1a007986 */ /* 0x000fe2000c101d04 */
[----:B--2---:R-:W-:Y:S02]  /*07a0*/  @P1 SEL R8, R16, RZ, P3 ;  /* 0x000000ff10081207 */ /* 0x004fe40001800000 */
[----:B------:R-:W-:Y:S02]  /*07b0*/  @P1 SEL R9, R17, RZ, P3 ;  /* 0x000000ff11091207 */ /* 0x000fe40001800000 */
[----:B------:R-:W-:Y:S02]  /*07c0*/  @P1 SEL R10, R18, RZ, P3 ;  /* 0x000000ff120a1207 */ /* 0x000fe40001800000 */
[----:B------:R-:W-:-:S05]  /*07d0*/  @P1 SEL R11, R19, RZ, P3 ;  /* 0x000000ff130b1207 */ /* 0x000fca0001800000 */
[----:B------:R-:W-:Y:S01]  /*07e0*/  STG.E.128 desc[UR4][R26.64+0x800], R8 ;  /* 0x000800081a007986 */ /* 0x000fe2000c101d04 */
[----:B------:R-:W-:Y:S05]  /*07f0*/  EXIT ;  /* 0x000000000000794d */ /* 0x000fea0003800000 */
.L_x_0:
[----:B------:R-:W-:-:S00]  /*0800*/  BRA `(.L_x_0) ;  /* 0xfffffffc00fc7947 */ /* 0x000fc0000383ffff */
[----:B------:R-:W-:-:S00]  /*0810*/  NOP ;  /* 0x0000000000007918 */ /* 0x000fc00000000000 */
        /* <DEDUP_REMOVED lines=14> */
.L_x_1:


//--------------------- .nv.constant0.triton_poi_fused_cat_18 --------------------------
	.section	.nv.constant0.triton_poi_fused_cat_18,"a",@progbits
	.sectionflags	@""
	.align	4
.nv.constant0.triton_poi_fused_cat_18:
	.zero		564
